//
// Generated by NVIDIA NVVM Compiler
//
// Compiler Build ID: CL-36424714
// Cuda compilation tools, release 13.0, V13.0.88
// Based on NVVM 20.0.0
//

.version 9.0
.target sm_100
.address_size 64

	// .globl	_Z20GPU_big_dot_Kernel_1PfS_S_i
// _ZZ20GPU_big_dot_Kernel_1PfS_S_iE16pairwise_product has been demoted
// _ZZ27GPU_big_dot_Atomic_Kernel_2PfS_S_iE16pairwise_product has been demoted

.visible .entry _Z20GPU_big_dot_Kernel_1PfS_S_i(
	.param .u64 .ptr .align 1 _Z20GPU_big_dot_Kernel_1PfS_S_i_param_0,
	.param .u64 .ptr .align 1 _Z20GPU_big_dot_Kernel_1PfS_S_i_param_1,
	.param .u64 .ptr .align 1 _Z20GPU_big_dot_Kernel_1PfS_S_i_param_2,
	.param .u32 _Z20GPU_big_dot_Kernel_1PfS_S_i_param_3
)
{
	.reg .pred 	%p<7>;
	.reg .b32 	%r<19>;
	.reg .b32 	%f<14>;
	.reg .b64 	%rd<12>;
	// demoted variable
	.shared .align 4 .b8 _ZZ20GPU_big_dot_Kernel_1PfS_S_iE16pairwise_product[2048];
	ld.param.u64 	%rd3, [_Z20GPU_big_dot_Kernel_1PfS_S_i_param_0];
	ld.param.u64 	%rd4, [_Z20GPU_big_dot_Kernel_1PfS_S_i_param_1];
	ld.param.u64 	%rd5, [_Z20GPU_big_dot_Kernel_1PfS_S_i_param_2];
	ld.param.u32 	%r11, [_Z20GPU_big_dot_Kernel_1PfS_S_i_param_3];
	mov.u32 	%r1, %tid.x;
	mov.u32 	%r2, %ctaid.x;
	mov.u32 	%r18, %ntid.x;
	mad.lo.s32 	%r17, %r2, %r18, %r1;
	setp.ge.s32 	%p1, %r17, %r11;
	mov.f32 	%f13, 0f00000000;
	@%p1 bra 	$L__BB0_3;
	mov.u32 	%r12, %nctaid.x;
	mul.lo.s32 	%r5, %r18, %r12;
	cvta.to.global.u64 	%rd1, %rd3;
	cvta.to.global.u64 	%rd2, %rd4;
	mov.f32 	%f13, 0f00000000;
$L__BB0_2:
	mul.wide.s32 	%rd6, %r17, 4;
	add.s64 	%rd7, %rd1, %rd6;
	ld.global.f32 	%f6, [%rd7];
	add.s64 	%rd8, %rd2, %rd6;
	ld.global.f32 	%f7, [%rd8];
	fma.rn.f32 	%f13, %f6, %f7, %f13;
	add.s32 	%r17, %r17, %r5;
	setp.lt.s32 	%p2, %r17, %r11;
	@%p2 bra 	$L__BB0_2;
$L__BB0_3:
	shl.b32 	%r13, %r1, 2;
	mov.u32 	%r14, _ZZ20GPU_big_dot_Kernel_1PfS_S_iE16pairwise_product;
	add.s32 	%r8, %r14, %r13;
	st.shared.f32 	[%r8], %f13;
	bar.sync 	0;
	setp.lt.u32 	%p3, %r18, 2;
	@%p3 bra 	$L__BB0_7;
$L__BB0_4:
	shr.u32 	%r10, %r18, 1;
	setp.ge.u32 	%p4, %r1, %r10;
	@%p4 bra 	$L__BB0_6;
	shl.b32 	%r15, %r10, 2;
	add.s32 	%r16, %r8, %r15;
	ld.shared.f32 	%f8, [%r16];
	ld.shared.f32 	%f9, [%r8];
	add.f32 	%f10, %f8, %f9;
	st.shared.f32 	[%r8], %f10;
$L__BB0_6:
	bar.sync 	0;
	setp.gt.u32 	%p5, %r18, 3;
	mov.u32 	%r18, %r10;
	@%p5 bra 	$L__BB0_4;
$L__BB0_7:
	setp.ne.s32 	%p6, %r1, 0;
	@%p6 bra 	$L__BB0_9;
	ld.shared.f32 	%f11, [_ZZ20GPU_big_dot_Kernel_1PfS_S_iE16pairwise_product];
	cvta.to.global.u64 	%rd9, %rd5;
	mul.wide.u32 	%rd10, %r2, 4;
	add.s64 	%rd11, %rd9, %rd10;
	st.global.f32 	[%rd11], %f11;
$L__BB0_9:
	ret;

}
	// .globl	_Z27GPU_big_dot_Atomic_Kernel_2PfS_S_i
.visible .entry _Z27GPU_big_dot_Atomic_Kernel_2PfS_S_i(
	.param .u64 .ptr .align 1 _Z27GPU_big_dot_Atomic_Kernel_2PfS_S_i_param_0,
	.param .u64 .ptr .align 1 _Z27GPU_big_dot_Atomic_Kernel_2PfS_S_i_param_1,
	.param .u64 .ptr .align 1 _Z27GPU_big_dot_Atomic_Kernel_2PfS_S_i_param_2,
	.param .u32 _Z27GPU_big_dot_Atomic_Kernel_2PfS_S_i_param_3
)
{
	.reg .pred 	%p<7>;
	.reg .b32 	%r<19>;
	.reg .b32 	%f<15>;
	.reg .b64 	%rd<10>;
	// demoted variable
	.shared .align 4 .b8 _ZZ27GPU_big_dot_Atomic_Kernel_2PfS_S_iE16pairwise_product[2048];
	ld.param.u64 	%rd3, [_Z27GPU_big_dot_Atomic_Kernel_2PfS_S_i_param_0];
	ld.param.u64 	%rd4, [_Z27GPU_big_dot_Atomic_Kernel_2PfS_S_i_param_1];
	ld.param.u64 	%rd5, [_Z27GPU_big_dot_Atomic_Kernel_2PfS_S_i_param_2];
	ld.param.u32 	%r10, [_Z27GPU_big_dot_Atomic_Kernel_2PfS_S_i_param_3];
	mov.u32 	%r1, %tid.x;
	mov.u32 	%r11, %ctaid.x;
	mov.u32 	%r18, %ntid.x;
	mad.lo.s32 	%r17, %r11, %r18, %r1;
	setp.ge.s32 	%p1, %r17, %r10;
	mov.f32 	%f14, 0f00000000;
	@%p1 bra 	$L__BB1_3;
	mov.u32 	%r12, %nctaid.x;
	mul.lo.s32 	%r4, %r18, %r12;
	cvta.to.global.u64 	%rd1, %rd3;
	cvta.to.global.u64 	%rd2, %rd4;
	mov.f32 	%f14, 0f00000000;
$L__BB1_2:
	mul.wide.s32 	%rd6, %r17, 4;
	add.s64 	%rd7, %rd1, %rd6;
	ld.global.f32 	%f6, [%rd7];
	add.s64 	%rd8, %rd2, %rd6;
	ld.global.f32 	%f7, [%rd8];
	fma.rn.f32 	%f14, %f6, %f7, %f14;
	add.s32 	%r17, %r17, %r4;
	setp.lt.s32 	%p2, %r17, %r10;
	@%p2 bra 	$L__BB1_2;
$L__BB1_3:
	shl.b32 	%r13, %r1, 2;
	mov.u32 	%r14, _ZZ27GPU_big_dot_Atomic_Kernel_2PfS_S_iE16pairwise_product;
	add.s32 	%r7, %r14, %r13;
	st.shared.f32 	[%r7], %f14;
	bar.sync 	0;
	setp.lt.u32 	%p3, %r18, 2;
	@%p3 bra 	$L__BB1_7;
$L__BB1_4:
	shr.u32 	%r9, %r18, 1;
	setp.ge.u32 	%p4, %r1, %r9;
	@%p4 bra 	$L__BB1_6;
	shl.b32 	%r15, %r9, 2;
	add.s32 	%r16, %r7, %r15;
	ld.shared.f32 	%f8, [%r16];
	ld.shared.f32 	%f9, [%r7];
	add.f32 	%f10, %f8, %f9;
	st.shared.f32 	[%r7], %f10;
$L__BB1_6:
	bar.sync 	0;
	setp.gt.u32 	%p5, %r18, 3;
	mov.u32 	%r18, %r9;
	@%p5 bra 	$L__BB1_4;
$L__BB1_7:
	setp.ne.s32 	%p6, %r1, 0;
	@%p6 bra 	$L__BB1_9;
	ld.shared.f32 	%f11, [_ZZ27GPU_big_dot_Atomic_Kernel_2PfS_S_iE16pairwise_product];
	cvta.to.global.u64 	%rd9, %rd5;
	atom.global.add.f32 	%f12, [%rd9], %f11;
$L__BB1_9:
	ret;

}


// ===== COMPILED SASS (sm_100) =====

	.target	sm_100

	.elftype	@"ET_EXEC"


//--------------------- .note.nv.tkinfo           --------------------------
	.section	.note.nv.tkinfo,"",@"SHT_NOTE"
	.sectionflags	@"SHF_NOTE_NV_TKINFO"
	.tkinfo
        /*0018*/ 	.word	0x00000002
        /*0030*/ 	.string	""
        /*0030*/ 	.string	"ptxas"
        /*0030*/ 	.string	"Cuda compilation tools, release 13.0, V13.0.88"
        /*0030*/ 	.string	"Build cuda_13.0.r13.0/compiler.36424714_0"
        /*0030*/ 	.string	"-arch sm_100 -m 64 "



//--------------------- .note.nv.cuinfo           --------------------------
	.section	.note.nv.cuinfo,"",@"SHT_NOTE"
	.sectionflags	@"SHF_NOTE_NV_CUINFO"
        /*0018*/ 	.short	0x0002
        /*001a*/ 	.short	0x0064
        /*001c*/ 	.short	0x0082
	.zero		2


//--------------------- .nv.info                  --------------------------
	.section	.nv.info,"",@"SHT_CUDA_INFO"
	.align	4


	//----- nvinfo : EIATTR_REGCOUNT
	.align		4
        /*0000*/ 	.byte	0x04, 0x2f
        /*0002*/ 	.short	(.L_1 - .L_0)
	.align		4
.L_0:
        /*0004*/ 	.word	index@(_Z20GPU_big_dot_Kernel_1PfS_S_i)
        /*0008*/ 	.word	0x00000012


	//----- nvinfo : EIATTR_FRAME_SIZE
	.align		4
.L_1:
        /*000c*/ 	.byte	0x04, 0x11
        /*000e*/ 	.short	(.L_3 - .L_2)
	.align		4
.L_2:
        /*0010*/ 	.word	index@(_Z20GPU_big_dot_Kernel_1PfS_S_i)
        /*0014*/ 	.word	0x00000000


	//----- nvinfo : EIATTR_REGCOUNT
	.align		4
.L_3:
        /*0018*/ 	.byte	0x04, 0x2f
        /*001a*/ 	.short	(.L_5 - .L_4)
	.align		4
.L_4:
        /*001c*/ 	.word	index@(_Z27GPU_big_dot_Atomic_Kernel_2PfS_S_i)
        /*0020*/ 	.word	0x00000012


	//----- nvinfo : EIATTR_FRAME_SIZE
	.align		4
.L_5:
        /*0024*/ 	.byte	0x04, 0x11
        /*0026*/ 	.short	(.L_7 - .L_6)
	.align		4
.L_6:
        /*0028*/ 	.word	index@(_Z27GPU_big_dot_Atomic_Kernel_2PfS_S_i)
        /*002c*/ 	.word	0x00000000


	//----- nvinfo : EIATTR_MIN_STACK_SIZE
	.align		4
.L_7:
        /*0030*/ 	.byte	0x04, 0x12
        /*0032*/ 	.short	(.L_9 - .L_8)
	.align		4
.L_8:
        /*0034*/ 	.word	index@(_Z27GPU_big_dot_Atomic_Kernel_2PfS_S_i)
        /*0038*/ 	.word	0x00000000


	//----- nvinfo : EIATTR_MIN_STACK_SIZE
	.align		4
.L_9:
        /*003c*/ 	.byte	0x04, 0x12
        /*003e*/ 	.short	(.L_11 - .L_10)
	.align		4
.L_10:
        /*0040*/ 	.word	index@(_Z20GPU_big_dot_Kernel_1PfS_S_i)
        /*0044*/ 	.word	0x00000000
.L_11:


//--------------------- .nv.compat                --------------------------
	.section	.nv.compat,"",@"SHT_CUDA_COMPAT_INFO"
	.align	4
        /*0000*/ 	.byte	0x02, 0x09, 0x00, 0x00, 0x02, 0x02, 0x01, 0x00, 0x02, 0x05, 0x05, 0x00, 0x03, 0x07, 0x01, 0x01
        /*0010*/ 	.byte	0x02, 0x03, 0x00, 0x00, 0x02, 0x06, 0x01, 0x00, 0x04, 0x0b, 0x08, 0x00, 0x09, 0x00, 0x00, 0x00
        /*0020*/ 	.byte	0x00, 0x00, 0x00, 0x00


//--------------------- .nv.info._Z27GPU_big_dot_Atomic_Kernel_2PfS_S_i --------------------------
	.section	.nv.info._Z27GPU_big_dot_Atomic_Kernel_2PfS_S_i,"",@"SHT_CUDA_INFO"
	.sectionflags	@""
	.align	4


	//----- nvinfo : EIATTR_CUDA_API_VERSION
	.align		4
        /*0000*/ 	.byte	0x04, 0x37
        /*0002*/ 	.short	(.L_13 - .L_12)
.L_12:
        /*0004*/ 	.word	0x00000082


	//----- nvinfo : EIATTR_KPARAM_INFO
	.align		4
.L_13:
        /*0008*/ 	.byte	0x04, 0x17
        /*000a*/ 	.short	(.L_15 - .L_14)
.L_14:
        /*000c*/ 	.word	0x00000000
        /*0010*/ 	.short	0x0003
        /*0012*/ 	.short	0x0018
        /*0014*/ 	.byte	0x00, 0xf0, 0x11, 0x00


	//----- nvinfo : EIATTR_KPARAM_INFO
	.align		4
.L_15:
        /*0018*/ 	.byte	0x04, 0x17
        /*001a*/ 	.short	(.L_17 - .L_16)
.L_16:
        /*001c*/ 	.word	0x00000000
        /*0020*/ 	.short	0x0002
        /*0022*/ 	.short	0x0010
        /*0024*/ 	.byte	0x00, 0xf5, 0x21, 0x00


	//----- nvinfo : EIATTR_KPARAM_INFO
	.align		4
.L_17:
        /*0028*/ 	.byte	0x04, 0x17
        /*002a*/ 	.short	(.L_19 - .L_18)
.L_18:
        /*002c*/ 	.word	0x00000000
        /*0030*/ 	.short	0x0001
        /*0032*/ 	.short	0x0008
        /*0034*/ 	.byte	0x00, 0xf5, 0x21, 0x00


	//----- nvinfo : EIATTR_KPARAM_INFO
	.align		4
.L_19:
        /*0038*/ 	.byte	0x04, 0x17
        /*003a*/ 	.short	(.L_21 - .L_20)
.L_20:
        /*003c*/ 	.word	0x00000000
        /*0040*/ 	.short	0x0000
        /*0042*/ 	.short	0x0000
        /*0044*/ 	.byte	0x00, 0xf5, 0x21, 0x00


	//----- nvinfo : EIATTR_SPARSE_MMA_MASK
	.align		4
.L_21:
        /*0048*/ 	.byte	0x03, 0x50
        /*004a*/ 	.short	0x0000


	//----- nvinfo : EIATTR_MAXREG_COUNT
	.align		4
        /*004c*/ 	.byte	0x03, 0x1b
        /*004e*/ 	.short	0x00ff


	//----- nvinfo : EIATTR_NUM_BARRIERS
	.align		4
        /*0050*/ 	.byte	0x02, 0x4c
        /*0052*/ 	.byte	0x01
	.zero		1


	//----- nvinfo : EIATTR_MERCURY_ISA_VERSION
	.align		4
        /*0054*/ 	.byte	0x03, 0x5f
        /*0056*/ 	.short	0x0101


	//----- nvinfo : EIATTR_VRC_CTA_INIT_COUNT
	.align		4
        /*0058*/ 	.byte	0x02, 0x4a
	.zero		1
	.zero		1


	//----- nvinfo : EIATTR_EXIT_INSTR_OFFSETS
	.align		4
        /*005c*/ 	.byte	0x04, 0x1c
        /*005e*/ 	.short	(.L_23 - .L_22)


	//   ....[0]....
.L_22:
        /*0060*/ 	.word	0x000002d0


	//   ....[1]....
        /*0064*/ 	.word	0x00000340


	//----- nvinfo : EIATTR_CRS_STACK_SIZE
	.align		4
.L_23:
        /*0068*/ 	.byte	0x04, 0x1e
        /*006a*/ 	.short	(.L_25 - .L_24)
.L_24:
        /*006c*/ 	.word	0x00000000


	//----- nvinfo : EIATTR_CBANK_PARAM_SIZE
	.align		4
.L_25:
        /*0070*/ 	.byte	0x03, 0x19
        /*0072*/ 	.short	0x001c


	//----- nvinfo : EIATTR_PARAM_CBANK
	.align		4
        /*0074*/ 	.byte	0x04, 0x0a
        /*0076*/ 	.short	(.L_27 - .L_26)
	.align		4
.L_26:
        /*0078*/ 	.word	index@(.nv.constant0._Z27GPU_big_dot_Atomic_Kernel_2PfS_S_i)
        /*007c*/ 	.short	0x0380
        /*007e*/ 	.short	0x001c


	//----- nvinfo : EIATTR_SW_WAR
	.align		4
.L_27:
        /*0080*/ 	.byte	0x04, 0x36
        /*0082*/ 	.short	(.L_29 - .L_28)
.L_28:
        /*0084*/ 	.word	0x00000008
.L_29:


//--------------------- .nv.info._Z20GPU_big_dot_Kernel_1PfS_S_i --------------------------
	.section	.nv.info._Z20GPU_big_dot_Kernel_1PfS_S_i,"",@"SHT_CUDA_INFO"
	.sectionflags	@""
	.align	4


	//----- nvinfo : EIATTR_CUDA_API_VERSION
	.align		4
        /*0000*/ 	.byte	0x04, 0x37
        /*0002*/ 	.short	(.L_31 - .L_30)
.L_30:
        /*0004*/ 	.word	0x00000082


	//----- nvinfo : EIATTR_KPARAM_INFO
	.align		4
.L_31:
        /*0008*/ 	.byte	0x04, 0x17
        /*000a*/ 	.short	(.L_33 - .L_32)
.L_32:
        /*000c*/ 	.word	0x00000000
        /*0010*/ 	.short	0x0003
        /*0012*/ 	.short	0x0018
        /*0014*/ 	.byte	0x00, 0xf0, 0x11, 0x00


	//----- nvinfo : EIATTR_KPARAM_INFO
	.align		4
.L_33:
        /*0018*/ 	.byte	0x04, 0x17
        /*001a*/ 	.short	(.L_35 - .L_34)
.L_34:
        /*001c*/ 	.word	0x00000000
        /*0020*/ 	.short	0x0002
        /*0022*/ 	.short	0x0010
        /*0024*/ 	.byte	0x00, 0xf5, 0x21, 0x00


	//----- nvinfo : EIATTR_KPARAM_INFO
	.align		4
.L_35:
        /*0028*/ 	.byte	0x04, 0x17
        /*002a*/ 	.short	(.L_37 - .L_36)
.L_36:
        /*002c*/ 	.word	0x00000000
        /*0030*/ 	.short	0x0001
        /*0032*/ 	.short	0x0008
        /*0034*/ 	.byte	0x00, 0xf5, 0x21, 0x00


	//----- nvinfo : EIATTR_KPARAM_INFO
	.align		4
.L_37:
        /*0038*/ 	.byte	0x04, 0x17
        /*003a*/ 	.short	(.L_39 - .L_38)
.L_38:
        /*003c*/ 	.word	0x00000000
        /*0040*/ 	.short	0x0000
        /*0042*/ 	.short	0x0000
        /*0044*/ 	.byte	0x00, 0xf5, 0x21, 0x00


	//----- nvinfo : EIATTR_SPARSE_MMA_MASK
	.align		4
.L_39:
        /*0048*/ 	.byte	0x03, 0x50
        /*004a*/ 	.short	0x0000


	//----- nvinfo : EIATTR_MAXREG_COUNT
	.align		4
        /*004c*/ 	.byte	0x03, 0x1b
        /*004e*/ 	.short	0x00ff


	//----- nvinfo : EIATTR_NUM_BARRIERS
	.align		4
        /*0050*/ 	.byte	0x02, 0x4c
        /*0052*/ 	.byte	0x01
	.zero		1


	//----- nvinfo : EIATTR_MERCURY_ISA_VERSION
	.align		4
        /*0054*/ 	.byte	0x03, 0x5f
        /*0056*/ 	.short	0x0101


	//----- nvinfo : EIATTR_VRC_CTA_INIT_COUNT
	.align		4
        /*0058*/ 	.byte	0x02, 0x4a
	.zero		1
	.zero		1


	//----- nvinfo : EIATTR_EXIT_INSTR_OFFSETS
	.align		4
        /*005c*/ 	.byte	0x04, 0x1c
        /*005e*/ 	.short	(.L_41 - .L_40)


	//   ....[0]....
.L_40:
        /*0060*/ 	.word	0x000002e0


	//   ....[1]....
        /*0064*/ 	.word	0x00000360


	//----- nvinfo : EIATTR_CRS_STACK_SIZE
	.align		4
.L_41:
        /*0068*/ 	.byte	0x04, 0x1e
        /*006a*/ 	.short	(.L_43 - .L_42)
.L_42:
        /*006c*/ 	.word	0x00000000


	//----- nvinfo : EIATTR_CBANK_PARAM_SIZE
	.align		4
.L_43:
        /*0070*/ 	.byte	0x03, 0x19
        /*0072*/ 	.short	0x001c


	//----- nvinfo : EIATTR_PARAM_CBANK
	.align		4
        /*0074*/ 	.byte	0x04, 0x0a
        /*0076*/ 	.short	(.L_45 - .L_44)
	.align		4
.L_44:
        /*0078*/ 	.word	index@(.nv.constant0._Z20GPU_big_dot_Kernel_1PfS_S_i)
        /*007c*/ 	.short	0x0380
        /*007e*/ 	.short	0x001c


	//----- nvinfo : EIATTR_SW_WAR
	.align		4
.L_45:
        /*0080*/ 	.byte	0x04, 0x36
        /*0082*/ 	.short	(.L_47 - .L_46)
.L_46:
        /*0084*/ 	.word	0x00000008
.L_47:


//--------------------- .nv.callgraph             --------------------------
	.section	.nv.callgraph,"",@"SHT_CUDA_CALLGRAPH"
	.align	4
	.sectionentsize	8
	.align		4
        /*0000*/ 	.word	0x00000000
	.align		4
        /*0004*/ 	.word	0xffffffff
	.align		4
        /*0008*/ 	.word	0x00000000
	.align		4
        /*000c*/ 	.word	0xfffffffe
	.align		4
        /*0010*/ 	.word	0x00000000
	.align		4
        /*0014*/ 	.word	0xfffffffd
	.align		4
        /*0018*/ 	.word	0x00000000
	.align		4
        /*001c*/ 	.word	0xfffffffc


//--------------------- .text._Z27GPU_big_dot_Atomic_Kernel_2PfS_S_i --------------------------
	.section	.text._Z27GPU_big_dot_Atomic_Kernel_2PfS_S_i,"ax",@progbits
	.align	128
        .global         _Z27GPU_big_dot_Atomic_Kernel_2PfS_S_i
        .type           _Z27GPU_big_dot_Atomic_Kernel_2PfS_S_i,@function
        .size           _Z27GPU_big_dot_Atomic_Kernel_2PfS_S_i,(.L_x_12 - _Z27GPU_big_dot_Atomic_Kernel_2PfS_S_i)
        .other          _Z27GPU_big_dot_Atomic_Kernel_2PfS_S_i,@"STO_CUDA_ENTRY STV_DEFAULT"
_Z27GPU_big_dot_Atomic_Kernel_2PfS_S_i:
.text._Z27GPU_big_dot_Atomic_Kernel_2PfS_S_i:
[----:B------:R-:W-:Y:S01]  /*0000*/  LDC R1, c[0x0][0x37c] ;  /* 0x0000df00ff017b82 */ /* 0x000fe20000000800 */
[----:B------:R-:W0:Y:S07]  /*0010*/  S2R R13, SR_TID.X ;  /* 0x00000000000d7919 */ /* 0x000e2e0000002100 */
[----:B------:R-:W0:Y:S01]  /*0020*/  S2UR UR4, SR_CTAID.X ;  /* 0x00000000000479c3 */ /* 0x000e220000002500 */
[----:B------:R-:W1:Y:S01]  /*0030*/  LDCU UR5, c[0x0][0x398] ;  /* 0x00007300ff0577ac */ /* 0x000e620008000800 */
[----:B------:R-:W-:Y:S01]  /*0040*/  BSSY.RECONVERGENT B0, `(.L_x_0) ;  /* 0x0000014000007945 */ /* 0x000fe20003800200 */
[----:B------:R-:W-:Y:S01]  /*0050*/  IMAD.MOV.U32 R11, RZ, RZ, RZ ;  /* 0x000000ffff0b7224 */ /* 0x000fe200078e00ff */
[----:B------:R-:W2:Y:S04]  /*0060*/  LDCU.64 UR6, c[0x0][0x358] ;  /* 0x00006b00ff0677ac */ /* 0x000ea80008000a00 */
[----:B------:R-:W0:Y:S02]  /*0070*/  LDC R10, c[0x0][0x360] ;  /* 0x0000d800ff0a7b82 */ /* 0x000e240000000800 */
[----:B0-----:R-:W-:-:S05]  /*0080*/  IMAD R0, R10, UR4, R13 ;  /* 0x000000040a007c24 */ /* 0x001fca000f8e020d */
[----:B-1----:R-:W-:-:S13]  /*0090*/  ISETP.GE.AND P0, PT, R0, UR5, PT ;  /* 0x0000000500007c0c */ /* 0x002fda000bf06270 */
[----:B--2---:R-:W-:Y:S05]  /*00a0*/  @P0 BRA `(.L_x_1) ;  /* 0x0000000000340947 */ /* 0x004fea0003800000 */
[----:B------:R-:W0:Y:S01]  /*00b0*/  LDC.64 R6, c[0x0][0x380] ;  /* 0x0000e000ff067b82 */ /* 0x000e220000000a00 */
[----:B------:R-:W1:Y:S01]  /*00c0*/  LDCU UR4, c[0x0][0x370] ;  /* 0x00006e00ff0477ac */ /* 0x000e620008000800 */
[----:B------:R-:W-:-:S06]  /*00d0*/  HFMA2 R11, -RZ, RZ, 0, 0 ;  /* 0x00000000ff0b7431 */ /* 0x000fcc00000001ff */
[----:B------:R-:W2:Y:S01]  /*00e0*/  LDC.64 R8, c[0x0][0x388] ;  /* 0x0000e200ff087b82 */ /* 0x000ea20000000a00 */
[----:B-1----:R-:W-:-:S07]  /*00f0*/  IMAD R15, R10, UR4, RZ ;  /* 0x000000040a0f7c24 */ /* 0x002fce000f8e02ff */
.L_x_2:
[----:B0-----:R-:W-:-:S04]  /*0100*/  IMAD.WIDE R2, R0, 0x4, R6 ;  /* 0x0000000400027825 */ /* 0x001fc800078e0206 */
[----:B--2---:R-:W-:Y:S02]  /*0110*/  IMAD.WIDE R4, R0, 0x4, R8 ;  /* 0x0000000400047825 */ /* 0x004fe400078e0208 */
[----:B------:R-:W2:Y:S04]  /*0120*/  LDG.E R2, desc[UR6][R2.64] ;  /* 0x0000000602027981 */ /* 0x000ea8000c1e1900 */
[----:B------:R-:W2:Y:S01]  /*0130*/  LDG.E R4, desc[UR6][R4.64] ;  /* 0x0000000604047981 */ /* 0x000ea2000c1e1900 */
[----:B------:R-:W-:-:S05]  /*0140*/  IMAD.IADD R0, R15, 0x1, R0 ;  /* 0x000000010f007824 */ /* 0x000fca00078e0200 */
[----:B------:R-:W-:Y:S01]  /*0150*/  ISETP.GE.AND P0, PT, R0, UR5, PT ;  /* 0x0000000500007c0c */ /* 0x000fe2000bf06270 */
[----:B--2---:R-:W-:-:S12]  /*0160*/  FFMA R11, R2, R4, R11 ;  /* 0x00000004020b7223 */ /* 0x004fd8000000000b */
[----:B------:R-:W-:Y:S05]  /*0170*/  @!P0 BRA `(.L_x_2) ;  /* 0xfffffffc00e08947 */ /* 0x000fea000383ffff */
.L_x_1:
[----:B------:R-:W-:Y:S05]  /*0180*/  BSYNC.RECONVERGENT B0 ;  /* 0x0000000000007941 */ /* 0x000fea0003800200 */
.L_x_0:
[----:B------:R-:W0:Y:S01]  /*0190*/  S2UR UR5, SR_CgaCtaId ;  /* 0x00000000000579c3 */ /* 0x000e220000008800 */
[----:B------:R-:W-:Y:S01]  /*01a0*/  UMOV UR4, 0x400 ;  /* 0x0000040000047882 */ /* 0x000fe20000000000 */
[----:B------:R-:W-:Y:S02]  /*01b0*/  ISETP.GE.U32.AND P1, PT, R10, 0x2, PT ;  /* 0x000000020a00780c */ /* 0x000fe40003f26070 */
[----:B------:R-:W-:Y:S01]  /*01c0*/  ISETP.NE.AND P0, PT, R13, RZ, PT ;  /* 0x000000ff0d00720c */ /* 0x000fe20003f05270 */
[----:B0-----:R-:W-:-:S06]  /*01d0*/  ULEA UR4, UR5, UR4, 0x18 ;  /* 0x0000000405047291 */ /* 0x001fcc000f8ec0ff */
[----:B------:R-:W-:-:S05]  /*01e0*/  LEA R0, R13, UR4, 0x2 ;  /* 0x000000040d007c11 */ /* 0x000fca000f8e10ff */
[----:B------:R0:W-:Y:S01]  /*01f0*/  STS [R0], R11 ;  /* 0x0000000b00007388 */ /* 0x0001e20000000800 */
[----:B------:R-:W-:Y:S06]  /*0200*/  BAR.SYNC.DEFER_BLOCKING 0x0 ;  /* 0x0000000000007b1d */ /* 0x000fec0000010000 */
[----:B------:R-:W-:Y:S05]  /*0210*/  @!P1 BRA `(.L_x_3) ;  /* 0x00000000002c9947 */ /* 0x000fea0003800000 */
.L_x_4:
[----:B------:R-:W-:-:S04]  /*0220*/  SHF.R.U32.HI R4, RZ, 0x1, R10 ;  /* 0x00000001ff047819 */ /* 0x000fc8000001160a */
[----:B------:R-:W-:-:S13]  /*0230*/  ISETP.GE.U32.AND P1, PT, R13, R4, PT ;  /* 0x000000040d00720c */ /* 0x000fda0003f26070 */
[----:B------:R-:W-:Y:S01]  /*0240*/  @!P1 LEA R2, R4, R0, 0x2 ;  /* 0x0000000004029211 */ /* 0x000fe200078e10ff */
[----:B------:R-:W-:Y:S05]  /*0250*/  @!P1 LDS R3, [R0] ;  /* 0x0000000000039984 */ /* 0x000fea0000000800 */
[----:B------:R-:W1:Y:S02]  /*0260*/  @!P1 LDS R2, [R2] ;  /* 0x0000000002029984 */ /* 0x000e640000000800 */
[----:B-1----:R-:W-:-:S05]  /*0270*/  @!P1 FADD R3, R2, R3 ;  /* 0x0000000302039221 */ /* 0x002fca0000000000 */
[----:B------:R1:W-:Y:S01]  /*0280*/  @!P1 STS [R0], R3 ;  /* 0x0000000300009388 */ /* 0x0003e20000000800 */
[----:B------:R-:W-:Y:S01]  /*0290*/  BAR.SYNC.DEFER_BLOCKING 0x0 ;  /* 0x0000000000007b1d */ /* 0x000fe20000010000 */
[----:B------:R-:W-:Y:S01]  /*02a0*/  ISETP.GT.U32.AND P1, PT, R10, 0x3, PT ;  /* 0x000000030a00780c */ /* 0x000fe20003f24070 */
[----:B------:R-:W-:-:S12]  /*02b0*/  IMAD.MOV.U32 R10, RZ, RZ, R4 ;  /* 0x000000ffff0a7224 */ /* 0x000fd800078e0004 */
[----:B-1----:R-:W-:Y:S05]  /*02c0*/  @P1 BRA `(.L_x_4) ;  /* 0xfffffffc00d41947 */ /* 0x002fea000383ffff */
.L_x_3:
[----:B------:R-:W-:Y:S05]  /*02d0*/  @P0 EXIT ;  /* 0x000000000000094d */ /* 0x000fea0003800000 */
[----:B------:R-:W1:Y:S01]  /*02e0*/  S2UR UR5, SR_CgaCtaId ;  /* 0x00000000000579c3 */ /* 0x000e620000008800 */
[----:B------:R-:W-:-:S07]  /*02f0*/  UMOV UR4, 0x400 ;  /* 0x0000040000047882 */ /* 0x000fce0000000000 */
[----:B------:R-:W2:Y:S01]  /*0300*/  LDC.64 R2, c[0x0][0x390] ;  /* 0x0000e400ff027b82 */ /* 0x000ea20000000a00 */
[----:B-1----:R-:W-:-:S09]  /*0310*/  ULEA UR4, UR5, UR4, 0x18 ;  /* 0x0000000405047291 */ /* 0x002fd2000f8ec0ff */
[----:B------:R-:W2:Y:S04]  /*0320*/  LDS R5, [UR4] ;  /* 0x00000004ff057984 */ /* 0x000ea80008000800 */
[----:B--2---:R-:W-:Y:S01]  /*0330*/  REDG.E.ADD.F32.FTZ.RN.STRONG.GPU desc[UR6][R2.64], R5 ;  /* 0x00000005020079a6 */ /* 0x004fe2000c12f306 */
[----:B------:R-:W-:Y:S05]  /*0340*/  EXIT ;  /* 0x000000000000794d */ /* 0x000fea0003800000 */
.L_x_5:
[----:B------:R-:W-:-:S00]  /*0350*/  BRA `(.L_x_5) ;  /* 0xfffffffc00fc7947 */ /* 0x000fc0000383ffff */
[----:B------:R-:W-:-:S00]  /*0360*/  NOP ;  /* 0x0000000000007918 */ /* 0x000fc00000000000 */
        /* <DEDUP_REMOVED lines=9> */
.L_x_12:


//--------------------- .text._Z20GPU_big_dot_Kernel_1PfS_S_i --------------------------
	.section	.text._Z20GPU_big_dot_Kernel_1PfS_S_i,"ax",@progbits
	.align	128
        .global         _Z20GPU_big_dot_Kernel_1PfS_S_i
        .type           _Z20GPU_big_dot_Kernel_1PfS_S_i,@function
        .size           _Z20GPU_big_dot_Kernel_1PfS_S_i,(.L_x_13 - _Z20GPU_big_dot_Kernel_1PfS_S_i)
        .other          _Z20GPU_big_dot_Kernel_1PfS_S_i,@"STO_CUDA_ENTRY STV_DEFAULT"
_Z20GPU_big_dot_Kernel_1PfS_S_i:
.text._Z20GPU_big_dot_Kernel_1PfS_S_i:
[----:B------:R-:W-:Y:S01]  /*0000*/  LDC R1, c[0x0][0x37c] ;  /* 0x0000df00ff017b82 */ /* 0x000fe20000000800 */
[----:B------:R-:W0:Y:S01]  /*0010*/  S2R R12, SR_TID.X ;  /* 0x00000000000c7919 */ /* 0x000e220000002100 */
[----:B------:R-:W1:Y:S01]  /*0020*/  LDCU UR4, c[0x0][0x360] ;  /* 0x00006c00ff0477ac */ /* 0x000e620008000800 */
[----:B------:R-:W-:Y:S01]  /*0030*/  BSSY.RECONVERGENT B0, `(.L_x_6) ;  /* 0x0000016000007945 */ /* 0x000fe20003800200 */
[----:B------:R-:W-:Y:S01]  /*0040*/  IMAD.MOV.U32 R11, RZ, RZ, RZ ;  /* 0x000000ffff0b7224 */ /* 0x000fe200078e00ff */
[----:B------:R-:W0:Y:S01]  /*0050*/  S2R R13, SR_CTAID.X ;  /* 0x00000000000d7919 */ /* 0x000e220000002500 */
[----:B------:R-:W2:Y:S01]  /*0060*/  LDCU UR5, c[0x0][0x398] ;  /* 0x00007300ff0577ac */ /* 0x000ea20008000800 */
[----:B------:R-:W3:Y:S01]  /*0070*/  LDCU.64 UR6, c[0x0][0x358] ;  /* 0x00006b00ff0677ac */ /* 0x000ee20008000a00 */
[----:B-1----:R-:W-:Y:S02]  /*0080*/  IMAD.U32 R10, RZ, RZ, UR4 ;  /* 0x00000004ff0a7e24 */ /* 0x002fe4000f8e00ff */
[----:B0-----:R-:W-:-:S05]  /*0090*/  IMAD R0, R13, UR4, R12 ;  /* 0x000000040d007c24 */ /* 0x001fca000f8e020c */
[----:B--2---:R-:W-:-:S13]  /*00a0*/  ISETP.GE.AND P0, PT, R0, UR5, PT ;  /* 0x0000000500007c0c */ /* 0x004fda000bf06270 */
[----:B---3--:R-:W-:Y:S05]  /*00b0*/  @P0 BRA `(.L_x_7) ;  /* 0x0000000000340947 */ /* 0x008fea0003800000 */
[----:B------:R-:W0:Y:S01]  /*00c0*/  LDC.64 R6, c[0x0][0x380] ;  /* 0x0000e000ff067b82 */ /* 0x000e220000000a00 */
[----:B------:R-:W1:Y:S01]  /*00d0*/  LDCU UR4, c[0x0][0x370] ;  /* 0x00006e00ff0477ac */ /* 0x000e620008000800 */
[----:B------:R-:W-:-:S06]  /*00e0*/  HFMA2 R11, -RZ, RZ, 0, 0 ;  /* 0x00000000ff0b7431 */ /* 0x000fcc00000001ff */
[----:B------:R-:W2:Y:S01]  /*00f0*/  LDC.64 R8, c[0x0][0x388] ;  /* 0x0000e200ff087b82 */ /* 0x000ea20000000a00 */
[----:B-1----:R-:W-:-:S07]  /*0100*/  IMAD R15, R10, UR4, RZ ;  /* 0x000000040a0f7c24 */ /* 0x002fce000f8e02ff */
.L_x_8:
        /* <DEDUP_REMOVED lines=8> */
.L_x_7:
[----:B------:R-:W-:Y:S05]  /*0190*/  BSYNC.RECONVERGENT B0 ;  /* 0x0000000000007941 */ /* 0x000fea0003800200 */
.L_x_6:
        /* <DEDUP_REMOVED lines=9> */
.L_x_10:
        /* <DEDUP_REMOVED lines=8> */
[----:B------:R-:W-:Y:S02]  /*02b0*/  ISETP.GT.U32.AND P1, PT, R10, 0x3, PT ;  /* 0x000000030a00780c */ /* 0x000fe40003f24070 */
[----:B------:R-:W-:-:S11]  /*02c0*/  MOV R10, R5 ;  /* 0x00000005000a7202 */ /* 0x000fd60000000f00 */
[----:B-1----:R-:W-:Y:S05]  /*02d0*/  @P1 BRA `(.L_x_10) ;  /* 0xfffffffc00d41947 */ /* 0x002fea000383ffff */
.L_x_9:
[----:B------:R-:W-:Y:S05]  /*02e0*/  @P0 EXIT ;  /* 0x000000000000094d */ /* 0x000fea0003800000 */
[----:B------:R-:W1:Y:S01]  /*02f0*/  S2UR UR5, SR_CgaCtaId ;  /* 0x00000000000579c3 */ /* 0x000e620000008800 */
[----:B------:R-:W-:-:S07]  /*0300*/  UMOV UR4, 0x400 ;  /* 0x0000040000047882 */ /* 0x000fce0000000000 */
[----:B------:R-:W2:Y:S01]  /*0310*/  LDC.64 R2, c[0x0][0x390] ;  /* 0x0000e400ff027b82 */ /* 0x000ea20000000a00 */
[----:B-1----:R-:W-:Y:S01]  /*0320*/  ULEA UR4, UR5, UR4, 0x18 ;  /* 0x0000000405047291 */ /* 0x002fe2000f8ec0ff */
[----:B--2---:R-:W-:-:S08]  /*0330*/  IMAD.WIDE.U32 R2, R13, 0x4, R2 ;  /* 0x000000040d027825 */ /* 0x004fd000078e0002 */
[----:B------:R-:W1:Y:S04]  /*0340*/  LDS R5, [UR4] ;  /* 0x00000004ff057984 */ /* 0x000e680008000800 */
[----:B-1----:R-:W-:Y:S01]  /*0350*/  STG.E desc[UR6][R2.64], R5 ;  /* 0x0000000502007986 */ /* 0x002fe2000c101906 */
[----:B------:R-:W-:Y:S05]  /*0360*/  EXIT ;  /* 0x000000000000794d */ /* 0x000fea0003800000 */
.L_x_11:
        /* <DEDUP_REMOVED lines=9> */
.L_x_13:


//--------------------- .nv.shared._Z27GPU_big_dot_Atomic_Kernel_2PfS_S_i --------------------------
	.section	.nv.shared._Z27GPU_big_dot_Atomic_Kernel_2PfS_S_i,"aw",@nobits
	.sectionflags	@""
	.align	4
.nv.shared._Z27GPU_big_dot_Atomic_Kernel_2PfS_S_i:
	.zero		3072


//--------------------- .nv.shared.reserved.0     --------------------------
	.section	.nv.shared.reserved.0,"aw",@nobits
	.weak		__nv_reservedSMEM_offset_0_alias
	.size		__nv_reservedSMEM_offset_0_alias, 0, 64
	.other		__nv_reservedSMEM_offset_0_alias,@"STO_CUDA_RESERVED_SHARED STV_DEFAULT"
__nv_reservedSMEM_offset_0_alias:
	.zero		0
	.zero		64


//--------------------- .nv.shared._Z20GPU_big_dot_Kernel_1PfS_S_i --------------------------
	.section	.nv.shared._Z20GPU_big_dot_Kernel_1PfS_S_i,"aw",@nobits
	.sectionflags	@""
	.align	4
.nv.shared._Z20GPU_big_dot_Kernel_1PfS_S_i:
	.zero		3072


//--------------------- .nv.constant0._Z27GPU_big_dot_Atomic_Kernel_2PfS_S_i --------------------------
	.section	.nv.constant0._Z27GPU_big_dot_Atomic_Kernel_2PfS_S_i,"a",@progbits
	.sectionflags	@""
	.align	4
.nv.constant0._Z27GPU_big_dot_Atomic_Kernel_2PfS_S_i:
	.zero		924


//--------------------- .nv.constant0._Z20GPU_big_dot_Kernel_1PfS_S_i --------------------------
	.section	.nv.constant0._Z20GPU_big_dot_Kernel_1PfS_S_i,"a",@progbits
	.sectionflags	@""
	.align	4
.nv.constant0._Z20GPU_big_dot_Kernel_1PfS_S_i:
	.zero		924


//--------------------- SYMBOLS --------------------------

	.type		.nv.reservedSmem.offset0,@object
	.size		.nv.reservedSmem.offset0,0x4
	.type		.nv.reservedSmem.cap,@object
	.size		.nv.reservedSmem.cap,0x4
